//
// Generated by NVIDIA NVVM Compiler
//
// Compiler Build ID: CL-36424714
// Cuda compilation tools, release 13.0, V13.0.88
// Based on NVVM 20.0.0
//

.version 9.0
.target sm_100
.address_size 64

	// .globl	_Z10vecAddSmemPdS_S_i
// _ZZ10vecAddSmemPdS_S_iE3s_a has been demoted
// _ZZ10vecAddSmemPdS_S_iE3s_b has been demoted

.visible .entry _Z10vecAddSmemPdS_S_i(
	.param .u64 .ptr .align 1 _Z10vecAddSmemPdS_S_i_param_0,
	.param .u64 .ptr .align 1 _Z10vecAddSmemPdS_S_i_param_1,
	.param .u64 .ptr .align 1 _Z10vecAddSmemPdS_S_i_param_2,
	.param .u32 _Z10vecAddSmemPdS_S_i_param_3
)
{
	.reg .pred 	%p<2>;
	.reg .b32 	%r<11>;
	.reg .b64 	%rd<11>;
	.reg .b64 	%fd<6>;
	// demoted variable
	.shared .align 8 .b8 _ZZ10vecAddSmemPdS_S_iE3s_a[256];
	// demoted variable
	.shared .align 8 .b8 _ZZ10vecAddSmemPdS_S_iE3s_b[256];
	ld.param.u64 	%rd1, [_Z10vecAddSmemPdS_S_i_param_0];
	ld.param.u64 	%rd2, [_Z10vecAddSmemPdS_S_i_param_1];
	ld.param.u64 	%rd3, [_Z10vecAddSmemPdS_S_i_param_2];
	ld.param.u32 	%r3, [_Z10vecAddSmemPdS_S_i_param_3];
	mov.u32 	%r4, %ctaid.x;
	mov.u32 	%r5, %ntid.x;
	mov.u32 	%r1, %tid.x;
	mad.lo.s32 	%r2, %r4, %r5, %r1;
	setp.ge.u32 	%p1, %r2, %r3;
	@%p1 bra 	$L__BB0_2;
	cvta.to.global.u64 	%rd4, %rd1;
	cvta.to.global.u64 	%rd5, %rd2;
	cvta.to.global.u64 	%rd6, %rd3;
	mul.wide.u32 	%rd7, %r2, 8;
	add.s64 	%rd8, %rd4, %rd7;
	ld.global.f64 	%fd1, [%rd8];
	shl.b32 	%r6, %r1, 3;
	mov.u32 	%r7, _ZZ10vecAddSmemPdS_S_iE3s_a;
	add.s32 	%r8, %r7, %r6;
	st.shared.f64 	[%r8], %fd1;
	add.s64 	%rd9, %rd5, %rd7;
	ld.global.f64 	%fd2, [%rd9];
	mov.u32 	%r9, _ZZ10vecAddSmemPdS_S_iE3s_b;
	add.s32 	%r10, %r9, %r6;
	st.shared.f64 	[%r10], %fd2;
	bar.sync 	0;
	ld.shared.f64 	%fd3, [%r8];
	ld.shared.f64 	%fd4, [%r10];
	add.f64 	%fd5, %fd3, %fd4;
	add.s64 	%rd10, %rd6, %rd7;
	st.global.f64 	[%rd10], %fd5;
$L__BB0_2:
	ret;

}


// ===== COMPILED SASS (sm_100) =====

	.target	sm_100

	.elftype	@"ET_EXEC"


//--------------------- .note.nv.tkinfo           --------------------------
	.section	.note.nv.tkinfo,"",@"SHT_NOTE"
	.sectionflags	@"SHF_NOTE_NV_TKINFO"
	.tkinfo
        /*0018*/ 	.word	0x00000002
        /*0030*/ 	.string	""
        /*0030*/ 	.string	"ptxas"
        /*0030*/ 	.string	"Cuda compilation tools, release 13.0, V13.0.88"
        /*0030*/ 	.string	"Build cuda_13.0.r13.0/compiler.36424714_0"
        /*0030*/ 	.string	"-arch sm_100 -m 64 "



//--------------------- .note.nv.cuinfo           --------------------------
	.section	.note.nv.cuinfo,"",@"SHT_NOTE"
	.sectionflags	@"SHF_NOTE_NV_CUINFO"
        /*0018*/ 	.short	0x0002
        /*001a*/ 	.short	0x0064
        /*001c*/ 	.short	0x0082
	.zero		2


//--------------------- .nv.info                  --------------------------
	.section	.nv.info,"",@"SHT_CUDA_INFO"
	.align	4


	//----- nvinfo : EIATTR_REGCOUNT
	.align		4
        /*0000*/ 	.byte	0x04, 0x2f
        /*0002*/ 	.short	(.L_1 - .L_0)
	.align		4
.L_0:
        /*0004*/ 	.word	index@(_Z10vecAddSmemPdS_S_i)
        /*0008*/ 	.word	0x00000014


	//----- nvinfo : EIATTR_FRAME_SIZE
	.align		4
.L_1:
        /*000c*/ 	.byte	0x04, 0x11
        /*000e*/ 	.short	(.L_3 - .L_2)
	.align		4
.L_2:
        /*0010*/ 	.word	index@(_Z10vecAddSmemPdS_S_i)
        /*0014*/ 	.word	0x00000000


	//----- nvinfo : EIATTR_MIN_STACK_SIZE
	.align		4
.L_3:
        /*0018*/ 	.byte	0x04, 0x12
        /*001a*/ 	.short	(.L_5 - .L_4)
	.align		4
.L_4:
        /*001c*/ 	.word	index@(_Z10vecAddSmemPdS_S_i)
        /*0020*/ 	.word	0x00000000
.L_5:


//--------------------- .nv.compat                --------------------------
	.section	.nv.compat,"",@"SHT_CUDA_COMPAT_INFO"
	.align	4
        /*0000*/ 	.byte	0x02, 0x09, 0x00, 0x00, 0x02, 0x02, 0x01, 0x00, 0x02, 0x05, 0x05, 0x00, 0x03, 0x07, 0x01, 0x01
        /*0010*/ 	.byte	0x02, 0x03, 0x00, 0x00, 0x02, 0x06, 0x01, 0x00, 0x04, 0x0b, 0x08, 0x00, 0x01, 0x00, 0x00, 0x00
        /*0020*/ 	.byte	0x00, 0x00, 0x00, 0x00


//--------------------- .nv.info._Z10vecAddSmemPdS_S_i --------------------------
	.section	.nv.info._Z10vecAddSmemPdS_S_i,"",@"SHT_CUDA_INFO"
	.sectionflags	@""
	.align	4


	//----- nvinfo : EIATTR_CUDA_API_VERSION
	.align		4
        /*0000*/ 	.byte	0x04, 0x37
        /*0002*/ 	.short	(.L_7 - .L_6)
.L_6:
        /*0004*/ 	.word	0x00000082


	//----- nvinfo : EIATTR_KPARAM_INFO
	.align		4
.L_7:
        /*0008*/ 	.byte	0x04, 0x17
        /*000a*/ 	.short	(.L_9 - .L_8)
.L_8:
        /*000c*/ 	.word	0x00000000
        /*0010*/ 	.short	0x0003
        /*0012*/ 	.short	0x0018
        /*0014*/ 	.byte	0x00, 0xf0, 0x11, 0x00


	//----- nvinfo : EIATTR_KPARAM_INFO
	.align		4
.L_9:
        /*0018*/ 	.byte	0x04, 0x17
        /*001a*/ 	.short	(.L_11 - .L_10)
.L_10:
        /*001c*/ 	.word	0x00000000
        /*0020*/ 	.short	0x0002
        /*0022*/ 	.short	0x0010
        /*0024*/ 	.byte	0x00, 0xf5, 0x21, 0x00


	//----- nvinfo : EIATTR_KPARAM_INFO
	.align		4
.L_11:
        /*0028*/ 	.byte	0x04, 0x17
        /*002a*/ 	.short	(.L_13 - .L_12)
.L_12:
        /*002c*/ 	.word	0x00000000
        /*0030*/ 	.short	0x0001
        /*0032*/ 	.short	0x0008
        /*0034*/ 	.byte	0x00, 0xf5, 0x21, 0x00


	//----- nvinfo : EIATTR_KPARAM_INFO
	.align		4
.L_13:
        /*0038*/ 	.byte	0x04, 0x17
        /*003a*/ 	.short	(.L_15 - .L_14)
.L_14:
        /*003c*/ 	.word	0x00000000
        /*0040*/ 	.short	0x0000
        /*0042*/ 	.short	0x0000
        /*0044*/ 	.byte	0x00, 0xf5, 0x21, 0x00


	//----- nvinfo : EIATTR_SPARSE_MMA_MASK
	.align		4
.L_15:
        /*0048*/ 	.byte	0x03, 0x50
        /*004a*/ 	.short	0x0000


	//----- nvinfo : EIATTR_MAXREG_COUNT
	.align		4
        /*004c*/ 	.byte	0x03, 0x1b
        /*004e*/ 	.short	0x00ff


	//----- nvinfo : EIATTR_NUM_BARRIERS
	.align		4
        /*0050*/ 	.byte	0x02, 0x4c
        /*0052*/ 	.byte	0x01
	.zero		1


	//----- nvinfo : EIATTR_MERCURY_ISA_VERSION
	.align		4
        /*0054*/ 	.byte	0x03, 0x5f
        /*0056*/ 	.short	0x0101


	//----- nvinfo : EIATTR_VRC_CTA_INIT_COUNT
	.align		4
        /*0058*/ 	.byte	0x02, 0x4a
	.zero		1
	.zero		1


	//----- nvinfo : EIATTR_EXIT_INSTR_OFFSETS
	.align		4
        /*005c*/ 	.byte	0x04, 0x1c
        /*005e*/ 	.short	(.L_17 - .L_16)


	//   ....[0]....
.L_16:
        /*0060*/ 	.word	0x00000070


	//   ....[1]....
        /*0064*/ 	.word	0x000001f0


	//----- nvinfo : EIATTR_CBANK_PARAM_SIZE
	.align		4
.L_17:
        /*0068*/ 	.byte	0x03, 0x19
        /*006a*/ 	.short	0x001c


	//----- nvinfo : EIATTR_PARAM_CBANK
	.align		4
        /*006c*/ 	.byte	0x04, 0x0a
        /*006e*/ 	.short	(.L_19 - .L_18)
	.align		4
.L_18:
        /*0070*/ 	.word	index@(.nv.constant0._Z10vecAddSmemPdS_S_i)
        /*0074*/ 	.short	0x0380
        /*0076*/ 	.short	0x001c


	//----- nvinfo : EIATTR_SW_WAR
	.align		4
.L_19:
        /*0078*/ 	.byte	0x04, 0x36
        /*007a*/ 	.short	(.L_21 - .L_20)
.L_20:
        /*007c*/ 	.word	0x00000008
.L_21:


//--------------------- .nv.callgraph             --------------------------
	.section	.nv.callgraph,"",@"SHT_CUDA_CALLGRAPH"
	.align	4
	.sectionentsize	8
	.align		4
        /*0000*/ 	.word	0x00000000
	.align		4
        /*0004*/ 	.word	0xffffffff
	.align		4
        /*0008*/ 	.word	0x00000000
	.align		4
        /*000c*/ 	.word	0xfffffffe
	.align		4
        /*0010*/ 	.word	0x00000000
	.align		4
        /*0014*/ 	.word	0xfffffffd
	.align		4
        /*0018*/ 	.word	0x00000000
	.align		4
        /*001c*/ 	.word	0xfffffffc


//--------------------- .text._Z10vecAddSmemPdS_S_i --------------------------
	.section	.text._Z10vecAddSmemPdS_S_i,"ax",@progbits
	.align	128
        .global         _Z10vecAddSmemPdS_S_i
        .type           _Z10vecAddSmemPdS_S_i,@function
        .size           _Z10vecAddSmemPdS_S_i,(.L_x_1 - _Z10vecAddSmemPdS_S_i)
        .other          _Z10vecAddSmemPdS_S_i,@"STO_CUDA_ENTRY STV_DEFAULT"
_Z10vecAddSmemPdS_S_i:
.text._Z10vecAddSmemPdS_S_i:
[----:B------:R-:W-:Y:S01]  /*0000*/  LDC R1, c[0x0][0x37c] ;  /* 0x0000df00ff017b82 */ /* 0x000fe20000000800 */
[----:B------:R-:W0:Y:S07]  /*0010*/  S2R R0, SR_TID.X ;  /* 0x0000000000007919 */ /* 0x000e2e0000002100 */
[----:B------:R-:W0:Y:S01]  /*0020*/  S2UR UR4, SR_CTAID.X ;  /* 0x00000000000479c3 */ /* 0x000e220000002500 */
[----:B------:R-:W1:Y:S07]  /*0030*/  LDCU UR5, c[0x0][0x398] ;  /* 0x00007300ff0577ac */ /* 0x000e6e0008000800 */
[----:B------:R-:W0:Y:S02]  /*0040*/  LDC R13, c[0x0][0x360] ;  /* 0x0000d800ff0d7b82 */ /* 0x000e240000000800 */
[----:B0-----:R-:W-:-:S05]  /*0050*/  IMAD R13, R13, UR4, R0 ;  /* 0x000000040d0d7c24 */ /* 0x001fca000f8e0200 */
[----:B-1----:R-:W-:-:S13]  /*0060*/  ISETP.GE.U32.AND P0, PT, R13, UR5, PT ;  /* 0x000000050d007c0c */ /* 0x002fda000bf06070 */
[----:B------:R-:W-:Y:S05]  /*0070*/  @P0 EXIT ;  /* 0x000000000000094d */ /* 0x000fea0003800000 */
[----:B------:R-:W0:Y:S01]  /*0080*/  LDC.64 R2, c[0x0][0x380] ;  /* 0x0000e000ff027b82 */ /* 0x000e220000000a00 */
[----:B------:R-:W1:Y:S07]  /*0090*/  LDCU.64 UR8, c[0x0][0x358] ;  /* 0x00006b00ff0877ac */ /* 0x000e6e0008000a00 */
[----:B------:R-:W2:Y:S08]  /*00a0*/  LDC.64 R4, c[0x0][0x388] ;  /* 0x0000e200ff047b82 */ /* 0x000eb00000000a00 */
[----:B------:R-:W3:Y:S01]  /*00b0*/  S2UR UR6, SR_CgaCtaId ;  /* 0x00000000000679c3 */ /* 0x000ee20000008800 */
[----:B0-----:R-:W-:Y:S01]  /*00c0*/  IMAD.WIDE.U32 R2, R13, 0x8, R2 ;  /* 0x000000080d027825 */ /* 0x001fe200078e0002 */
[----:B------:R-:W-:-:S06]  /*00d0*/  UMOV UR4, 0x400 ;  /* 0x0000040000047882 */ /* 0x000fcc0000000000 */
[----:B------:R-:W0:Y:S01]  /*00e0*/  LDC.64 R10, c[0x0][0x390] ;  /* 0x0000e400ff0a7b82 */ /* 0x000e220000000a00 */
[----:B-1----:R-:W4:Y:S01]  /*00f0*/  LDG.E.64 R2, desc[UR8][R2.64] ;  /* 0x0000000802027981 */ /* 0x002f22000c1e1b00 */
[----:B--2---:R-:W-:-:S06]  /*0100*/  IMAD.WIDE.U32 R4, R13, 0x8, R4 ;  /* 0x000000080d047825 */ /* 0x004fcc00078e0004 */
[----:B------:R-:W2:Y:S01]  /*0110*/  LDG.E.64 R4, desc[UR8][R4.64] ;  /* 0x0000000804047981 */ /* 0x000ea2000c1e1b00 */
[----:B------:R-:W-:Y:S02]  /*0120*/  UIADD3 UR5, UPT, UPT, UR4, 0x100, URZ ;  /* 0x0000010004057890 */ /* 0x000fe4000fffe0ff */
[----:B---3--:R-:W-:Y:S02]  /*0130*/  ULEA UR4, UR6, UR4, 0x18 ;  /* 0x0000000406047291 */ /* 0x008fe4000f8ec0ff */
[----:B------:R-:W-:-:S04]  /*0140*/  ULEA UR5, UR6, UR5, 0x18 ;  /* 0x0000000506057291 */ /* 0x000fc8000f8ec0ff */
[C---:B------:R-:W-:Y:S02]  /*0150*/  LEA R15, R0.reuse, UR4, 0x3 ;  /* 0x00000004000f7c11 */ /* 0x040fe4000f8e18ff */
[----:B------:R-:W-:-:S03]  /*0160*/  LEA R17, R0, UR5, 0x3 ;  /* 0x0000000500117c11 */ /* 0x000fc6000f8e18ff */
[----:B----4-:R-:W-:Y:S04]  /*0170*/  STS.64 [R15], R2 ;  /* 0x000000020f007388 */ /* 0x010fe80000000a00 */
[----:B--2---:R-:W-:Y:S01]  /*0180*/  STS.64 [R17], R4 ;  /* 0x0000000411007388 */ /* 0x004fe20000000a00 */
[----:B------:R-:W-:Y:S06]  /*0190*/  BAR.SYNC.DEFER_BLOCKING 0x0 ;  /* 0x0000000000007b1d */ /* 0x000fec0000010000 */
[----:B------:R-:W-:Y:S04]  /*01a0*/  LDS.64 R6, [R15] ;  /* 0x000000000f067984 */ /* 0x000fe80000000a00 */
[----:B------:R-:W1:Y:S02]  /*01b0*/  LDS.64 R8, [R17] ;  /* 0x0000000011087984 */ /* 0x000e640000000a00 */
[----:B-1----:R-:W-:Y:S01]  /*01c0*/  DADD R6, R6, R8 ;  /* 0x0000000006067229 */ /* 0x002fe20000000008 */
[----:B0-----:R-:W-:-:S06]  /*01d0*/  IMAD.WIDE.U32 R8, R13, 0x8, R10 ;  /* 0x000000080d087825 */ /* 0x001fcc00078e000a */
[----:B------:R-:W-:Y:S01]  /*01e0*/  STG.E.64 desc[UR8][R8.64], R6 ;  /* 0x0000000608007986 */ /* 0x000fe2000c101b08 */
[----:B------:R-:W-:Y:S05]  /*01f0*/  EXIT ;  /* 0x000000000000794d */ /* 0x000fea0003800000 */
.L_x_0:
[----:B------:R-:W-:-:S00]  /*0200*/  BRA `(.L_x_0) ;  /* 0xfffffffc00fc7947 */ /* 0x000fc0000383ffff */
[----:B------:R-:W-:-:S00]  /*0210*/  NOP ;  /* 0x0000000000007918 */ /* 0x000fc00000000000 */
        /* <DEDUP_REMOVED lines=14> */
.L_x_1:


//--------------------- .nv.shared._Z10vecAddSmemPdS_S_i --------------------------
	.section	.nv.shared._Z10vecAddSmemPdS_S_i,"aw",@nobits
	.sectionflags	@""
	.align	8
.nv.shared._Z10vecAddSmemPdS_S_i:
	.zero		1536


//--------------------- .nv.shared.reserved.0     --------------------------
	.section	.nv.shared.reserved.0,"aw",@nobits
	.weak		__nv_reservedSMEM_offset_0_alias
	.size		__nv_reservedSMEM_offset_0_alias, 0, 64
	.other		__nv_reservedSMEM_offset_0_alias,@"STO_CUDA_RESERVED_SHARED STV_DEFAULT"
__nv_reservedSMEM_offset_0_alias:
	.zero		0
	.zero		64


//--------------------- .nv.constant0._Z10vecAddSmemPdS_S_i --------------------------
	.section	.nv.constant0._Z10vecAddSmemPdS_S_i,"a",@progbits
	.sectionflags	@""
	.align	4
.nv.constant0._Z10vecAddSmemPdS_S_i:
	.zero		924


//--------------------- SYMBOLS --------------------------

	.type		.nv.reservedSmem.offset0,@object
	.size		.nv.reservedSmem.offset0,0x4
	.type		.nv.reservedSmem.cap,@object
	.size		.nv.reservedSmem.cap,0x4
